//
// Generated by NVIDIA NVVM Compiler
//
// Compiler Build ID: CL-36424714
// Cuda compilation tools, release 13.0, V13.0.88
// Based on NVVM 20.0.0
//

.version 9.0
.target sm_100
.address_size 64

	// .globl	_Z5hellov
.extern .func  (.param .b32 func_retval0) vprintf
(
	.param .b64 vprintf_param_0,
	.param .b64 vprintf_param_1
)
;
.global .align 1 .b8 $str[42] = {72, 101, 108, 108, 111, 32, 102, 114, 111, 109, 32, 71, 80, 85, 32, 98, 108, 111, 99, 107, 32, 105, 100, 120, 32, 37, 100, 32, 116, 104, 114, 101, 97, 100, 32, 105, 115, 32, 37, 100, 10};

.visible .entry _Z5hellov()
{
	.local .align 8 .b8 	__local_depot0[8];
	.reg .b64 	%SP;
	.reg .b64 	%SPL;
	.reg .b32 	%r<5>;
	.reg .b64 	%rd<5>;

	mov.u64 	%SPL, __local_depot0;
	cvta.local.u64 	%SP, %SPL;
	add.u64 	%rd1, %SP, 0;
	add.u64 	%rd2, %SPL, 0;
	mov.u32 	%r1, %ctaid.x;
	mov.u32 	%r2, %tid.x;
	st.local.v2.u32 	[%rd2], {%r1, %r2};
	mov.u64 	%rd3, $str;
	cvta.global.u64 	%rd4, %rd3;
	{ // callseq 0, 0
	.param .b64 param0;
	st.param.b64 	[param0], %rd4;
	.param .b64 param1;
	st.param.b64 	[param1], %rd1;
	.param .b32 retval0;
	call.uni (retval0), 
	vprintf, 
	(
	param0, 
	param1
	);
	ld.param.b32 	%r3, [retval0];
	} // callseq 0
	ret;

}


// ===== COMPILED SASS (sm_100) =====

	.target	sm_100

	.elftype	@"ET_EXEC"


//--------------------- .note.nv.tkinfo           --------------------------
	.section	.note.nv.tkinfo,"",@"SHT_NOTE"
	.sectionflags	@"SHF_NOTE_NV_TKINFO"
	.tkinfo
        /*0018*/ 	.word	0x00000002
        /*0030*/ 	.string	""
        /*0030*/ 	.string	"ptxas"
        /*0030*/ 	.string	"Cuda compilation tools, release 13.0, V13.0.88"
        /*0030*/ 	.string	"Build cuda_13.0.r13.0/compiler.36424714_0"
        /*0030*/ 	.string	"-arch sm_100 -m 64 "



//--------------------- .note.nv.cuinfo           --------------------------
	.section	.note.nv.cuinfo,"",@"SHT_NOTE"
	.sectionflags	@"SHF_NOTE_NV_CUINFO"
        /*0018*/ 	.short	0x0002
        /*001a*/ 	.short	0x0064
        /*001c*/ 	.short	0x0082
	.zero		2


//--------------------- .nv.info                  --------------------------
	.section	.nv.info,"",@"SHT_CUDA_INFO"
	.align	4


	//----- nvinfo : EIATTR_REGCOUNT
	.align		4
        /*0000*/ 	.byte	0x04, 0x2f
        /*0002*/ 	.short	(.L_2 - .L_1)
	.align		4
.L_1:
        /*0004*/ 	.word	index@(_Z5hellov)
        /*0008*/ 	.word	0x00000018


	//----- nvinfo : EIATTR_FRAME_SIZE
	.align		4
.L_2:
        /*000c*/ 	.byte	0x04, 0x11
        /*000e*/ 	.short	(.L_4 - .L_3)
	.align		4
.L_3:
        /*0010*/ 	.word	index@(_Z5hellov)
        /*0014*/ 	.word	0x00000008


	//----- nvinfo : EIATTR_MIN_STACK_SIZE
	.align		4
.L_4:
        /*0018*/ 	.byte	0x04, 0x12
        /*001a*/ 	.short	(.L_6 - .L_5)
	.align		4
.L_5:
        /*001c*/ 	.word	index@(_Z5hellov)
        /*0020*/ 	.word	0x00000008
.L_6:


//--------------------- .nv.compat                --------------------------
	.section	.nv.compat,"",@"SHT_CUDA_COMPAT_INFO"
	.align	4
        /*0000*/ 	.byte	0x02, 0x09, 0x00, 0x00, 0x02, 0x02, 0x01, 0x00, 0x02, 0x05, 0x05, 0x00, 0x03, 0x07, 0x01, 0x01
        /*0010*/ 	.byte	0x02, 0x03, 0x00, 0x00, 0x02, 0x06, 0x01, 0x00, 0x04, 0x0b, 0x08, 0x00, 0x09, 0x00, 0x00, 0x00
        /*0020*/ 	.byte	0x00, 0x00, 0x00, 0x00


//--------------------- .nv.info._Z5hellov        --------------------------
	.section	.nv.info._Z5hellov,"",@"SHT_CUDA_INFO"
	.sectionflags	@""
	.align	4


	//----- nvinfo : EIATTR_CUDA_API_VERSION
	.align		4
        /*0000*/ 	.byte	0x04, 0x37
        /*0002*/ 	.short	(.L_8 - .L_7)
.L_7:
        /*0004*/ 	.word	0x00000082


	//----- nvinfo : EIATTR_SPARSE_MMA_MASK
	.align		4
.L_8:
        /*0008*/ 	.byte	0x03, 0x50
        /*000a*/ 	.short	0x0000


	//----- nvinfo : EIATTR_MAXREG_COUNT
	.align		4
        /*000c*/ 	.byte	0x03, 0x1b
        /*000e*/ 	.short	0x00ff


	//----- nvinfo : EIATTR_EXTERNS
	.align		4
        /*0010*/ 	.byte	0x04, 0x0f
        /*0012*/ 	.short	(.L_10 - .L_9)


	//   ....[0]....
	.align		4
.L_9:
        /*0014*/ 	.word	index@(vprintf)


	//----- nvinfo : EIATTR_MERCURY_ISA_VERSION
	.align		4
.L_10:
        /*0018*/ 	.byte	0x03, 0x5f
        /*001a*/ 	.short	0x0101


	//----- nvinfo : EIATTR_VRC_CTA_INIT_COUNT
	.align		4
        /*001c*/ 	.byte	0x02, 0x4a
	.zero		1
	.zero		1


	//----- nvinfo : EIATTR_SYSCALL_OFFSETS
	.align		4
        /*0020*/ 	.byte	0x04, 0x46
        /*0022*/ 	.short	(.L_12 - .L_11)


	//   ....[0]....
.L_11:
        /*0024*/ 	.word	0x000000f0


	//----- nvinfo : EIATTR_EXIT_INSTR_OFFSETS
	.align		4
.L_12:
        /*0028*/ 	.byte	0x04, 0x1c
        /*002a*/ 	.short	(.L_14 - .L_13)


	//   ....[0]....
.L_13:
        /*002c*/ 	.word	0x00000100


	//----- nvinfo : EIATTR_SW_WAR
	.align		4
.L_14:
        /*0030*/ 	.byte	0x04, 0x36
        /*0032*/ 	.short	(.L_16 - .L_15)
.L_15:
        /*0034*/ 	.word	0x00000008
.L_16:


//--------------------- .nv.callgraph             --------------------------
	.section	.nv.callgraph,"",@"SHT_CUDA_CALLGRAPH"
	.align	4
	.sectionentsize	8
	.align		4
        /*0000*/ 	.word	0x00000000
	.align		4
        /*0004*/ 	.word	0xffffffff
	.align		4
        /*0008*/ 	.word	index@(_Z5hellov)
	.align		4
        /*000c*/ 	.word	index@(vprintf)
	.align		4
        /*0010*/ 	.word	0x00000000
	.align		4
        /*0014*/ 	.word	0xfffffffe
	.align		4
        /*0018*/ 	.word	0x00000000
	.align		4
        /*001c*/ 	.word	0xfffffffd
	.align		4
        /*0020*/ 	.word	0x00000000
	.align		4
        /*0024*/ 	.word	0xfffffffc


//--------------------- .nv.constant4             --------------------------
	.section	.nv.constant4,"a",@progbits
	.align	8
	.align		8
.nv.constant4:
        /*0000*/ 	.dword	vprintf
	.align		8
        /*0008*/ 	.dword	$str


//--------------------- .text._Z5hellov           --------------------------
	.section	.text._Z5hellov,"ax",@progbits
	.align	128
        .global         _Z5hellov
        .type           _Z5hellov,@function
        .size           _Z5hellov,(.L_x_2 - _Z5hellov)
        .other          _Z5hellov,@"STO_CUDA_ENTRY STV_DEFAULT"
_Z5hellov:
.text._Z5hellov:
[----:B------:R-:W0:Y:S01]  /*0000*/  LDC R1, c[0x0][0x37c] ;  /* 0x0000df00ff017b82 */ /* 0x000e220000000800 */
[----:B------:R-:W1:Y:S01]  /*0010*/  S2R R8, SR_CTAID.X ;  /* 0x0000000000087919 */ /* 0x000e620000002500 */
[----:B0-----:R-:W-:Y:S01]  /*0020*/  VIADD R1, R1, 0xfffffff8 ;  /* 0xfffffff801017836 */ /* 0x001fe20000000000 */
[----:B------:R-:W-:Y:S01]  /*0030*/  MOV R0, 0x0 ;  /* 0x0000000000007802 */ /* 0x000fe20000000f00 */
[----:B------:R-:W0:Y:S01]  /*0040*/  LDCU UR4, c[0x0][0x2f8] ;  /* 0x00005f00ff0477ac */ /* 0x000e220008000800 */
[----:B------:R-:W1:Y:S03]  /*0050*/  S2R R9, SR_TID.X ;  /* 0x0000000000097919 */ /* 0x000e660000002100 */
[----:B------:R2:W3:Y:S01]  /*0060*/  LDC.64 R2, c[0x4][R0] ;  /* 0x0100000000027b82 */ /* 0x0004e20000000a00 */
[----:B------:R-:W4:Y:S01]  /*0070*/  LDCU.64 UR6, c[0x4][0x8] ;  /* 0x01000100ff0677ac */ /* 0x000f220008000a00 */
[----:B------:R-:W5:Y:S01]  /*0080*/  LDCU UR5, c[0x0][0x2fc] ;  /* 0x00005f80ff0577ac */ /* 0x000f620008000800 */
[----:B0-----:R-:W-:Y:S01]  /*0090*/  IADD3 R6, P0, PT, R1, UR4, RZ ;  /* 0x0000000401067c10 */ /* 0x001fe2000ff1e0ff */
[----:B----4-:R-:W-:Y:S01]  /*00a0*/  IMAD.U32 R4, RZ, RZ, UR6 ;  /* 0x00000006ff047e24 */ /* 0x010fe2000f8e00ff */
[----:B------:R-:W-:-:S03]  /*00b0*/  MOV R5, UR7 ;  /* 0x0000000700057c02 */ /* 0x000fc60008000f00 */
[----:B-----5:R-:W-:Y:S01]  /*00c0*/  IMAD.X R7, RZ, RZ, UR5, P0 ;  /* 0x00000005ff077e24 */ /* 0x020fe200080e06ff */
[----:B-1----:R2:W-:Y:S07]  /*00d0*/  STL.64 [R1], R8 ;  /* 0x0000000801007387 */ /* 0x0025ee0000100a00 */
[----:B------:R-:W-:-:S07]  /*00e0*/  LEPC R20, `(.L_x_0) ;  /* 0x000000001014794e */ /* 0x000fce0000000000 */
[----:B--23--:R-:W-:Y:S05]  /*00f0*/  CALL.ABS.NOINC R2 ;  /* 0x0000000002007343 */ /* 0x00cfea0003c00000 */
.L_x_0:
[----:B------:R-:W-:Y:S05]  /*0100*/  EXIT ;  /* 0x000000000000794d */ /* 0x000fea0003800000 */
.L_x_1:
[----:B------:R-:W-:-:S00]  /*0110*/  BRA `(.L_x_1) ;  /* 0xfffffffc00fc7947 */ /* 0x000fc0000383ffff */
[----:B------:R-:W-:-:S00]  /*0120*/  NOP ;  /* 0x0000000000007918 */ /* 0x000fc00000000000 */
        /* <DEDUP_REMOVED lines=13> */
.L_x_2:


//--------------------- .nv.global.init           --------------------------
	.section	.nv.global.init,"aw",@progbits
.nv.global.init:
	.type		$str,@object
	.size		$str,(.L_0 - $str)
$str:
        /*0000*/ 	.byte	0x48, 0x65, 0x6c, 0x6c, 0x6f, 0x20, 0x66, 0x72, 0x6f, 0x6d, 0x20, 0x47, 0x50, 0x55, 0x20, 0x62
        /*0010*/ 	.byte	0x6c, 0x6f, 0x63, 0x6b, 0x20, 0x69, 0x64, 0x78, 0x20, 0x25, 0x64, 0x20, 0x74, 0x68, 0x72, 0x65
        /*0020*/ 	.byte	0x61, 0x64, 0x20, 0x69, 0x73, 0x20, 0x25, 0x64, 0x0a, 0x00
.L_0:


//--------------------- .nv.shared.reserved.0     --------------------------
	.section	.nv.shared.reserved.0,"aw",@nobits
	.weak		__nv_reservedSMEM_offset_0_alias
	.size		__nv_reservedSMEM_offset_0_alias, 0, 64
	.other		__nv_reservedSMEM_offset_0_alias,@"STO_CUDA_RESERVED_SHARED STV_DEFAULT"
__nv_reservedSMEM_offset_0_alias:
	.zero		0
	.zero		64


//--------------------- .nv.constant0._Z5hellov   --------------------------
	.section	.nv.constant0._Z5hellov,"a",@progbits
	.sectionflags	@""
	.align	4
.nv.constant0._Z5hellov:
	.zero		896


//--------------------- SYMBOLS --------------------------

	.type		.nv.reservedSmem.offset0,@object
	.size		.nv.reservedSmem.offset0,0x4
	.type		vprintf,@function
